//
// Generated by NVIDIA NVVM Compiler
//
// Compiler Build ID: CL-36424714
// Cuda compilation tools, release 13.0, V13.0.88
// Based on NVVM 20.0.0
//

.version 9.0
.target sm_100
.address_size 64

	// .globl	_Z6powersjjjPjS_

.visible .entry _Z6powersjjjPjS_(
	.param .u32 _Z6powersjjjPjS__param_0,
	.param .u32 _Z6powersjjjPjS__param_1,
	.param .u32 _Z6powersjjjPjS__param_2,
	.param .u64 .ptr .align 1 _Z6powersjjjPjS__param_3,
	.param .u64 .ptr .align 1 _Z6powersjjjPjS__param_4
)
{
	.reg .pred 	%p<10>;
	.reg .b32 	%r<49>;
	.reg .b64 	%rd<11>;

	ld.param.u32 	%r20, [_Z6powersjjjPjS__param_0];
	ld.param.u32 	%r21, [_Z6powersjjjPjS__param_1];
	ld.param.u32 	%r22, [_Z6powersjjjPjS__param_2];
	ld.param.u64 	%rd3, [_Z6powersjjjPjS__param_3];
	ld.param.u64 	%rd4, [_Z6powersjjjPjS__param_4];
	cvta.to.global.u64 	%rd1, %rd4;
	mov.u32 	%r23, %ctaid.x;
	mov.u32 	%r24, %ntid.x;
	mov.u32 	%r25, %tid.x;
	mad.lo.s32 	%r43, %r23, %r24, %r25;
	mov.u32 	%r26, %nctaid.x;
	mul.lo.s32 	%r2, %r26, %r24;
	setp.ge.u32 	%p1, %r43, %r20;
	@%p1 bra 	$L__BB0_11;
	setp.ne.s32 	%p2, %r21, 0;
	@%p2 bra 	$L__BB0_2;
	bra.uni 	$L__BB0_12;
$L__BB0_2:
	and.b32  	%r3, %r21, 3;
	and.b32  	%r27, %r21, -4;
	neg.s32 	%r4, %r27;
	cvta.to.global.u64 	%rd2, %rd3;
$L__BB0_3:
	setp.lt.u32 	%p3, %r21, 4;
	mul.wide.u32 	%rd5, %r43, 4;
	add.s64 	%rd6, %rd2, %rd5;
	ld.global.u32 	%r8, [%rd6];
	mov.b32 	%r48, 1;
	@%p3 bra 	$L__BB0_6;
	mov.b32 	%r48, 1;
	mov.u32 	%r44, %r4;
$L__BB0_5:
	mul.lo.s32 	%r31, %r48, %r8;
	rem.u32 	%r32, %r31, %r22;
	mul.lo.s32 	%r33, %r32, %r8;
	rem.u32 	%r34, %r33, %r22;
	mul.lo.s32 	%r35, %r34, %r8;
	rem.u32 	%r36, %r35, %r22;
	mul.lo.s32 	%r37, %r36, %r8;
	rem.u32 	%r48, %r37, %r22;
	add.s32 	%r44, %r44, 4;
	setp.ne.s32 	%p4, %r44, 0;
	@%p4 bra 	$L__BB0_5;
$L__BB0_6:
	setp.eq.s32 	%p5, %r3, 0;
	@%p5 bra 	$L__BB0_10;
	setp.eq.s32 	%p6, %r3, 1;
	mul.lo.s32 	%r38, %r48, %r8;
	rem.u32 	%r48, %r38, %r22;
	@%p6 bra 	$L__BB0_10;
	setp.eq.s32 	%p7, %r3, 2;
	mul.lo.s32 	%r39, %r48, %r8;
	rem.u32 	%r48, %r39, %r22;
	@%p7 bra 	$L__BB0_10;
	mul.lo.s32 	%r40, %r48, %r8;
	rem.u32 	%r48, %r40, %r22;
$L__BB0_10:
	add.s64 	%rd8, %rd1, %rd5;
	st.global.u32 	[%rd8], %r48;
	add.s32 	%r43, %r43, %r2;
	setp.lt.u32 	%p8, %r43, %r20;
	@%p8 bra 	$L__BB0_3;
$L__BB0_11:
	ret;
$L__BB0_12:
	mul.wide.u32 	%rd9, %r43, 4;
	add.s64 	%rd10, %rd1, %rd9;
	mov.b32 	%r41, 1;
	st.global.u32 	[%rd10], %r41;
	add.s32 	%r43, %r43, %r2;
	setp.lt.u32 	%p9, %r43, %r20;
	@%p9 bra 	$L__BB0_12;
	bra.uni 	$L__BB0_11;

}


// ===== COMPILED SASS (sm_100) =====

	.target	sm_100

	.elftype	@"ET_EXEC"


//--------------------- .note.nv.tkinfo           --------------------------
	.section	.note.nv.tkinfo,"",@"SHT_NOTE"
	.sectionflags	@"SHF_NOTE_NV_TKINFO"
	.tkinfo
        /*0018*/ 	.word	0x00000002
        /*0030*/ 	.string	""
        /*0030*/ 	.string	"ptxas"
        /*0030*/ 	.string	"Cuda compilation tools, release 13.0, V13.0.88"
        /*0030*/ 	.string	"Build cuda_13.0.r13.0/compiler.36424714_0"
        /*0030*/ 	.string	"-arch sm_100 -m 64 "



//--------------------- .note.nv.cuinfo           --------------------------
	.section	.note.nv.cuinfo,"",@"SHT_NOTE"
	.sectionflags	@"SHF_NOTE_NV_CUINFO"
        /*0018*/ 	.short	0x0002
        /*001a*/ 	.short	0x0064
        /*001c*/ 	.short	0x0082
	.zero		2


//--------------------- .nv.info                  --------------------------
	.section	.nv.info,"",@"SHT_CUDA_INFO"
	.align	4


	//----- nvinfo : EIATTR_REGCOUNT
	.align		4
        /*0000*/ 	.byte	0x04, 0x2f
        /*0002*/ 	.short	(.L_1 - .L_0)
	.align		4
.L_0:
        /*0004*/ 	.word	index@(_Z6powersjjjPjS_)
        /*0008*/ 	.word	0x00000010


	//----- nvinfo : EIATTR_FRAME_SIZE
	.align		4
.L_1:
        /*000c*/ 	.byte	0x04, 0x11
        /*000e*/ 	.short	(.L_3 - .L_2)
	.align		4
.L_2:
        /*0010*/ 	.word	index@(_Z6powersjjjPjS_)
        /*0014*/ 	.word	0x00000000


	//----- nvinfo : EIATTR_MIN_STACK_SIZE
	.align		4
.L_3:
        /*0018*/ 	.byte	0x04, 0x12
        /*001a*/ 	.short	(.L_5 - .L_4)
	.align		4
.L_4:
        /*001c*/ 	.word	index@(_Z6powersjjjPjS_)
        /*0020*/ 	.word	0x00000000
.L_5:


//--------------------- .nv.compat                --------------------------
	.section	.nv.compat,"",@"SHT_CUDA_COMPAT_INFO"
	.align	4
        /*0000*/ 	.byte	0x02, 0x09, 0x00, 0x00, 0x02, 0x02, 0x01, 0x00, 0x02, 0x05, 0x05, 0x00, 0x03, 0x07, 0x01, 0x01
        /*0010*/ 	.byte	0x02, 0x03, 0x00, 0x00, 0x02, 0x06, 0x01, 0x00, 0x04, 0x0b, 0x08, 0x00, 0x09, 0x00, 0x00, 0x00
        /*0020*/ 	.byte	0x00, 0x00, 0x00, 0x00


//--------------------- .nv.info._Z6powersjjjPjS_ --------------------------
	.section	.nv.info._Z6powersjjjPjS_,"",@"SHT_CUDA_INFO"
	.sectionflags	@""
	.align	4


	//----- nvinfo : EIATTR_CUDA_API_VERSION
	.align		4
        /*0000*/ 	.byte	0x04, 0x37
        /*0002*/ 	.short	(.L_7 - .L_6)
.L_6:
        /*0004*/ 	.word	0x00000082


	//----- nvinfo : EIATTR_KPARAM_INFO
	.align		4
.L_7:
        /*0008*/ 	.byte	0x04, 0x17
        /*000a*/ 	.short	(.L_9 - .L_8)
.L_8:
        /*000c*/ 	.word	0x00000000
        /*0010*/ 	.short	0x0004
        /*0012*/ 	.short	0x0018
        /*0014*/ 	.byte	0x00, 0xf5, 0x21, 0x00


	//----- nvinfo : EIATTR_KPARAM_INFO
	.align		4
.L_9:
        /*0018*/ 	.byte	0x04, 0x17
        /*001a*/ 	.short	(.L_11 - .L_10)
.L_10:
        /*001c*/ 	.word	0x00000000
        /*0020*/ 	.short	0x0003
        /*0022*/ 	.short	0x0010
        /*0024*/ 	.byte	0x00, 0xf5, 0x21, 0x00


	//----- nvinfo : EIATTR_KPARAM_INFO
	.align		4
.L_11:
        /*0028*/ 	.byte	0x04, 0x17
        /*002a*/ 	.short	(.L_13 - .L_12)
.L_12:
        /*002c*/ 	.word	0x00000000
        /*0030*/ 	.short	0x0002
        /*0032*/ 	.short	0x0008
        /*0034*/ 	.byte	0x00, 0xf0, 0x11, 0x00


	//----- nvinfo : EIATTR_KPARAM_INFO
	.align		4
.L_13:
        /*0038*/ 	.byte	0x04, 0x17
        /*003a*/ 	.short	(.L_15 - .L_14)
.L_14:
        /*003c*/ 	.word	0x00000000
        /*0040*/ 	.short	0x0001
        /*0042*/ 	.short	0x0004
        /*0044*/ 	.byte	0x00, 0xf0, 0x11, 0x00


	//----- nvinfo : EIATTR_KPARAM_INFO
	.align		4
.L_15:
        /*0048*/ 	.byte	0x04, 0x17
        /*004a*/ 	.short	(.L_17 - .L_16)
.L_16:
        /*004c*/ 	.word	0x00000000
        /*0050*/ 	.short	0x0000
        /*0052*/ 	.short	0x0000
        /*0054*/ 	.byte	0x00, 0xf0, 0x11, 0x00


	//----- nvinfo : EIATTR_SPARSE_MMA_MASK
	.align		4
.L_17:
        /*0058*/ 	.byte	0x03, 0x50
        /*005a*/ 	.short	0x0000


	//----- nvinfo : EIATTR_MAXREG_COUNT
	.align		4
        /*005c*/ 	.byte	0x03, 0x1b
        /*005e*/ 	.short	0x00ff


	//----- nvinfo : EIATTR_MERCURY_ISA_VERSION
	.align		4
        /*0060*/ 	.byte	0x03, 0x5f
        /*0062*/ 	.short	0x0101


	//----- nvinfo : EIATTR_VRC_CTA_INIT_COUNT
	.align		4
        /*0064*/ 	.byte	0x02, 0x4a
	.zero		1
	.zero		1


	//----- nvinfo : EIATTR_EXIT_INSTR_OFFSETS
	.align		4
        /*0068*/ 	.byte	0x04, 0x1c
        /*006a*/ 	.short	(.L_19 - .L_18)


	//   ....[0]....
.L_18:
        /*006c*/ 	.word	0x00000090


	//   ....[1]....
        /*0070*/ 	.word	0x00000150


	//   ....[2]....
        /*0074*/ 	.word	0x00000870


	//----- nvinfo : EIATTR_CRS_STACK_SIZE
	.align		4
.L_19:
        /*0078*/ 	.byte	0x04, 0x1e
        /*007a*/ 	.short	(.L_21 - .L_20)
.L_20:
        /*007c*/ 	.word	0x00000000


	//----- nvinfo : EIATTR_CBANK_PARAM_SIZE
	.align		4
.L_21:
        /*0080*/ 	.byte	0x03, 0x19
        /*0082*/ 	.short	0x0020


	//----- nvinfo : EIATTR_PARAM_CBANK
	.align		4
        /*0084*/ 	.byte	0x04, 0x0a
        /*0086*/ 	.short	(.L_23 - .L_22)
	.align		4
.L_22:
        /*0088*/ 	.word	index@(.nv.constant0._Z6powersjjjPjS_)
        /*008c*/ 	.short	0x0380
        /*008e*/ 	.short	0x0020


	//----- nvinfo : EIATTR_SW_WAR
	.align		4
.L_23:
        /*0090*/ 	.byte	0x04, 0x36
        /*0092*/ 	.short	(.L_25 - .L_24)
.L_24:
        /*0094*/ 	.word	0x00000008
.L_25:


//--------------------- .nv.callgraph             --------------------------
	.section	.nv.callgraph,"",@"SHT_CUDA_CALLGRAPH"
	.align	4
	.sectionentsize	8
	.align		4
        /*0000*/ 	.word	0x00000000
	.align		4
        /*0004*/ 	.word	0xffffffff
	.align		4
        /*0008*/ 	.word	0x00000000
	.align		4
        /*000c*/ 	.word	0xfffffffe
	.align		4
        /*0010*/ 	.word	0x00000000
	.align		4
        /*0014*/ 	.word	0xfffffffd
	.align		4
        /*0018*/ 	.word	0x00000000
	.align		4
        /*001c*/ 	.word	0xfffffffc


//--------------------- .text._Z6powersjjjPjS_    --------------------------
	.section	.text._Z6powersjjjPjS_,"ax",@progbits
	.align	128
        .global         _Z6powersjjjPjS_
        .type           _Z6powersjjjPjS_,@function
        .size           _Z6powersjjjPjS_,(.L_x_7 - _Z6powersjjjPjS_)
        .other          _Z6powersjjjPjS_,@"STO_CUDA_ENTRY STV_DEFAULT"
_Z6powersjjjPjS_:
.text._Z6powersjjjPjS_:
[----:B------:R-:W-:Y:S01]  /*0000*/  LDC R1, c[0x0][0x37c] ;  /* 0x0000df00ff017b82 */ /* 0x000fe20000000800 */
[----:B------:R-:W0:Y:S07]  /*0010*/  S2R R3, SR_TID.X ;  /* 0x0000000000037919 */ /* 0x000e2e0000002100 */
[----:B------:R-:W0:Y:S01]  /*0020*/  S2UR UR4, SR_CTAID.X ;  /* 0x00000000000479c3 */ /* 0x000e220000002500 */
[----:B------:R-:W1:Y:S07]  /*0030*/  LDCU UR8, c[0x0][0x380] ;  /* 0x00007000ff0877ac */ /* 0x000e6e0008000800 */
[----:B------:R-:W0:Y:S01]  /*0040*/  LDC R0, c[0x0][0x360] ;  /* 0x0000d800ff007b82 */ /* 0x000e220000000800 */
[----:B------:R-:W2:Y:S01]  /*0050*/  LDCU UR5, c[0x0][0x370] ;  /* 0x00006e00ff0577ac */ /* 0x000ea20008000800 */
[----:B0-----:R-:W-:-:S02]  /*0060*/  IMAD R3, R0, UR4, R3 ;  /* 0x0000000400037c24 */ /* 0x001fc4000f8e0203 */
[----:B--2---:R-:W-:-:S03]  /*0070*/  IMAD R0, R0, UR5, RZ ;  /* 0x0000000500007c24 */ /* 0x004fc6000f8e02ff */
[----:B-1----:R-:W-:-:S13]  /*0080*/  ISETP.GE.U32.AND P0, PT, R3, UR8, PT ;  /* 0x0000000803007c0c */ /* 0x002fda000bf06070 */
[----:B------:R-:W-:Y:S05]  /*0090*/  @P0 EXIT ;  /* 0x000000000000094d */ /* 0x000fea0003800000 */
[----:B------:R-:W0:Y:S01]  /*00a0*/  LDCU UR4, c[0x0][0x384] ;  /* 0x00007080ff0477ac */ /* 0x000e220008000800 */
[----:B------:R-:W1:Y:S01]  /*00b0*/  LDCU.64 UR6, c[0x0][0x358] ;  /* 0x00006b00ff0677ac */ /* 0x000e620008000a00 */
[----:B0-----:R-:W-:-:S09]  /*00c0*/  UISETP.NE.AND UP0, UPT, UR4, URZ, UPT ;  /* 0x000000ff0400728c */ /* 0x001fd2000bf05270 */
[----:B-1----:R-:W-:Y:S05]  /*00d0*/  BRA.U UP0, `(.L_x_0) ;  /* 0x0000000100207547 */ /* 0x002fea000b800000 */
[----:B------:R-:W0:Y:S01]  /*00e0*/  LDC.64 R6, c[0x0][0x398] ;  /* 0x0000e600ff067b82 */ /* 0x000e220000000a00 */
[----:B------:R-:W-:-:S07]  /*00f0*/  HFMA2 R9, -RZ, RZ, 0, 5.9604644775390625e-08 ;  /* 0x00000001ff097431 */ /* 0x000fce00000001ff */
.L_x_1:
[----:B0-----:R-:W-:Y:S01]  /*0100*/  IMAD.WIDE.U32 R4, R3, 0x4, R6 ;  /* 0x0000000403047825 */ /* 0x001fe200078e0006 */
[----:B------:R-:W-:-:S04]  /*0110*/  IADD3 R3, PT, PT, R0, R3, RZ ;  /* 0x0000000300037210 */ /* 0x000fc80007ffe0ff */
[----:B------:R1:W-:Y:S01]  /*0120*/  STG.E desc[UR6][R4.64], R9 ;  /* 0x0000000904007986 */ /* 0x0003e2000c101906 */
[----:B------:R-:W-:-:S13]  /*0130*/  ISETP.GE.U32.AND P0, PT, R3, UR8, PT ;  /* 0x0000000803007c0c */ /* 0x000fda000bf06070 */
[----:B-1----:R-:W-:Y:S05]  /*0140*/  @!P0 BRA `(.L_x_1) ;  /* 0xfffffffc00ec8947 */ /* 0x002fea000383ffff */
[----:B------:R-:W-:Y:S05]  /*0150*/  EXIT ;  /* 0x000000000000794d */ /* 0x000fea0003800000 */
.L_x_0:
[----:B------:R-:W-:Y:S02]  /*0160*/  ULOP3.LUT UR5, UR4, 0xfffffffc, URZ, 0xc0, !UPT ;  /* 0xfffffffc04057892 */ /* 0x000fe4000f8ec0ff */
[----:B------:R-:W-:Y:S02]  /*0170*/  ULOP3.LUT UR4, UR4, 0x3, URZ, 0xc0, !UPT ;  /* 0x0000000304047892 */ /* 0x000fe4000f8ec0ff */
[----:B------:R-:W-:-:S12]  /*0180*/  UIADD3 UR5, UPT, UPT, -UR5, URZ, URZ ;  /* 0x000000ff05057290 */ /* 0x000fd8000fffe1ff */
.L_x_5:
[----:B0-----:R-:W0:Y:S01]  /*0190*/  LDC.64 R4, c[0x0][0x390] ;  /* 0x0000e400ff047b82 */ /* 0x001e220000000a00 */
[----:B------:R-:W1:Y:S01]  /*01a0*/  LDCU.64 UR8, c[0x0][0x380] ;  /* 0x00007000ff0877ac */ /* 0x000e620008000a00 */
[----:B0-----:R-:W-:-:S06]  /*01b0*/  IMAD.WIDE.U32 R4, R3, 0x4, R4 ;  /* 0x0000000403047825 */ /* 0x001fcc00078e0004 */
[----:B------:R0:W5:Y:S01]  /*01c0*/  LDG.E R4, desc[UR6][R4.64] ;  /* 0x0000000604047981 */ /* 0x000162000c1e1900 */
[----:B-1----:R-:W-:Y:S01]  /*01d0*/  UISETP.GE.U32.AND UP0, UPT, UR9, 0x4, UPT ;  /* 0x000000040900788c */ /* 0x002fe2000bf06070 */
[----:B------:R-:W-:Y:S01]  /*01e0*/  IMAD.MOV.U32 R2, RZ, RZ, R3 ;  /* 0x000000ffff027224 */ /* 0x000fe200078e0003 */
[----:B------:R-:W-:Y:S01]  /*01f0*/  IADD3 R3, PT, PT, R0, R3, RZ ;  /* 0x0000000300037210 */ /* 0x000fe20007ffe0ff */
[----:B------:R-:W-:-:S03]  /*0200*/  IMAD.MOV.U32 R9, RZ, RZ, 0x1 ;  /* 0x00000001ff097424 */ /* 0x000fc600078e00ff */
[----:B------:R-:W-:-:S03]  /*0210*/  ISETP.GE.U32.AND P0, PT, R3, UR8, PT ;  /* 0x0000000803007c0c */ /* 0x000fc6000bf06070 */
[----:B0-----:R-:W-:Y:S10]  /*0220*/  BRA.U !UP0, `(.L_x_2) ;  /* 0x0000000108d07547 */ /* 0x001ff4000b800000 */
[----:B------:R-:W0:Y:S01]  /*0230*/  LDC R5, c[0x0][0x388] ;  /* 0x0000e200ff057b82 */ /* 0x000e220000000800 */
[----:B------:R-:W-:Y:S01]  /*0240*/  MOV R9, 0x1 ;  /* 0x0000000100097802 */ /* 0x000fe20000000f00 */
[----:B0-----:R-:W0:Y:S01]  /*0250*/  I2F.U32.RP R8, R5 ;  /* 0x0000000500087306 */ /* 0x001e220000209000 */
[----:B------:R-:W-:Y:S02]  /*0260*/  ISETP.NE.U32.AND P1, PT, R5, RZ, PT ;  /* 0x000000ff0500720c */ /* 0x000fe40003f25070 */
[----:B------:R-:W-:-:S05]  /*0270*/  LOP3.LUT R13, RZ, R5, RZ, 0x33, !PT ;  /* 0x00000005ff0d7212 */ /* 0x000fca00078e33ff */
[----:B0-----:R-:W0:Y:S02]  /*0280*/  MUFU.RCP R8, R8 ;  /* 0x0000000800087308 */ /* 0x001e240000001000 */
[----:B0-----:R-:W-:-:S06]  /*0290*/  IADD3 R7, PT, PT, R8, 0xffffffe, RZ ;  /* 0x0ffffffe08077810 */ /* 0x001fcc0007ffe0ff */
[----:B------:R-:W0:Y:S02]  /*02a0*/  F2I.FTZ.U32.TRUNC.NTZ R7, R7 ;  /* 0x0000000700077305 */ /* 0x000e24000021f000 */
[----:B0-----:R-:W-:-:S04]  /*02b0*/  IMAD.MOV R6, RZ, RZ, -R7 ;  /* 0x000000ffff067224 */ /* 0x001fc800078e0a07 */
[----:B------:R-:W-:Y:S02]  /*02c0*/  IMAD R11, R6, R5, RZ ;  /* 0x00000005060b7224 */ /* 0x000fe400078e02ff */
[----:B------:R-:W-:-:S04]  /*02d0*/  IMAD.MOV.U32 R6, RZ, RZ, RZ ;  /* 0x000000ffff067224 */ /* 0x000fc800078e00ff */
[----:B------:R-:W-:Y:S01]  /*02e0*/  IMAD.HI.U32 R11, R7, R11, R6 ;  /* 0x0000000b070b7227 */ /* 0x000fe200078e0006 */
[----:B------:R-:W-:-:S07]  /*02f0*/  MOV R6, UR5 ;  /* 0x0000000500067c02 */ /* 0x000fce0008000f00 */
.L_x_3:
[----:B-----5:R-:W-:Y:S01]  /*0300*/  IMAD R8, R4, R9, RZ ;  /* 0x0000000904087224 */ /* 0x020fe200078e02ff */
[----:B------:R-:W-:-:S03]  /*0310*/  IADD3 R6, PT, PT, R6, 0x4, RZ ;  /* 0x0000000406067810 */ /* 0x000fc60007ffe0ff */
[----:B------:R-:W-:Y:S01]  /*0320*/  IMAD.HI.U32 R7, R11, R8, RZ ;  /* 0x000000080b077227 */ /* 0x000fe200078e00ff */
[----:B------:R-:W-:-:S03]  /*0330*/  ISETP.NE.AND P3, PT, R6, RZ, PT ;  /* 0x000000ff0600720c */ /* 0x000fc60003f65270 */
[----:B------:R-:W-:-:S04]  /*0340*/  IMAD.MOV R7, RZ, RZ, -R7 ;  /* 0x000000ffff077224 */ /* 0x000fc800078e0a07 */
[----:B------:R-:W-:-:S05]  /*0350*/  IMAD R8, R5, R7, R8 ;  /* 0x0000000705087224 */ /* 0x000fca00078e0208 */
[----:B------:R-:W-:-:S13]  /*0360*/  ISETP.GE.U32.AND P2, PT, R8, R5, PT ;  /* 0x000000050800720c */ /* 0x000fda0003f46070 */
[----:B------:R-:W-:-:S04]  /*0370*/  @P2 IADD3 R8, PT, PT, R8, -R5, RZ ;  /* 0x8000000508082210 */ /* 0x000fc80007ffe0ff */
[----:B------:R-:W-:-:S13]  /*0380*/  ISETP.GE.U32.AND P2, PT, R8, R5, PT ;  /* 0x000000050800720c */ /* 0x000fda0003f46070 */
[----:B------:R-:W-:-:S05]  /*0390*/  @P2 IMAD.IADD R8, R8, 0x1, -R5 ;  /* 0x0000000108082824 */ /* 0x000fca00078e0a05 */
[----:B------:R-:W-:-:S05]  /*03a0*/  SEL R7, R13, R8, !P1 ;  /* 0x000000080d077207 */ /* 0x000fca0004800000 */
[----:B------:R-:W-:-:S04]  /*03b0*/  IMAD R8, R4, R7, RZ ;  /* 0x0000000704087224 */ /* 0x000fc800078e02ff */
[----:B------:R-:W-:-:S05]  /*03c0*/  IMAD.HI.U32 R7, R11, R8, RZ ;  /* 0x000000080b077227 */ /* 0x000fca00078e00ff */
[----:B------:R-:W-:-:S05]  /*03d0*/  IADD3 R7, PT, PT, -R7, RZ, RZ ;  /* 0x000000ff07077210 */ /* 0x000fca0007ffe1ff */
[----:B------:R-:W-:-:S05]  /*03e0*/  IMAD R8, R5, R7, R8 ;  /* 0x0000000705087224 */ /* 0x000fca00078e0208 */
[----:B------:R-:W-:-:S13]  /*03f0*/  ISETP.GE.U32.AND P2, PT, R8, R5, PT ;  /* 0x000000050800720c */ /* 0x000fda0003f46070 */
[----:B------:R-:W-:-:S05]  /*0400*/  @P2 IMAD.IADD R8, R8, 0x1, -R5 ;  /* 0x0000000108082824 */ /* 0x000fca00078e0a05 */
[----:B------:R-:W-:-:S13]  /*0410*/  ISETP.GE.U32.AND P2, PT, R8, R5, PT ;  /* 0x000000050800720c */ /* 0x000fda0003f46070 */
[----:B------:R-:W-:-:S04]  /*0420*/  @P2 IADD3 R8, PT, PT, R8, -R5, RZ ;  /* 0x8000000508082210 */ /* 0x000fc80007ffe0ff */
[----:B------:R-:W-:-:S05]  /*0430*/  SEL R7, R13, R8, !P1 ;  /* 0x000000080d077207 */ /* 0x000fca0004800000 */
[----:B------:R-:W-:-:S04]  /*0440*/  IMAD R8, R4, R7, RZ ;  /* 0x0000000704087224 */ /* 0x000fc800078e02ff */
[----:B------:R-:W-:-:S04]  /*0450*/  IMAD.HI.U32 R7, R11, R8, RZ ;  /* 0x000000080b077227 */ /* 0x000fc800078e00ff */
        /* <DEDUP_REMOVED lines=14> */
[----:B------:R-:W-:-:S05]  /*0540*/  @P2 IMAD.IADD R8, R8, 0x1, -R5 ;  /* 0x0000000108082824 */ /* 0x000fca00078e0a05 */
[----:B------:R-:W-:Y:S01]  /*0550*/  SEL R9, R13, R8, !P1 ;  /* 0x000000080d097207 */ /* 0x000fe20004800000 */
[----:B------:R-:W-:Y:S06]  /*0560*/  @P3 BRA `(.L_x_3) ;  /* 0xfffffffc00643947 */ /* 0x000fec000383ffff */
.L_x_2:
[----:B------:R-:W-:-:S09]  /*0570*/  UISETP.NE.AND UP0, UPT, UR4, URZ, UPT ;  /* 0x000000ff0400728c */ /* 0x000fd2000bf05270 */
[----:B------:R-:W-:Y:S05]  /*0580*/  BRA.U !UP0, `(.L_x_4) ;  /* 0x0000000108a87547 */ /* 0x000fea000b800000 */
[----:B------:R-:W0:Y:S01]  /*0590*/  LDCU UR8, c[0x0][0x388] ;  /* 0x00007100ff0877ac */ /* 0x000e220008000800 */
[----:B------:R-:W-:Y:S02]  /*05a0*/  HFMA2 R6, -RZ, RZ, 0, 0 ;  /* 0x00000000ff067431 */ /* 0x000fe400000001ff */
[----:B-----5:R-:W-:Y:S01]  /*05b0*/  IMAD R9, R4, R9, RZ ;  /* 0x0000000904097224 */ /* 0x020fe200078e02ff */
[----:B------:R-:W-:Y:S01]  /*05c0*/  UISETP.NE.AND UP0, UPT, UR4, 0x1, UPT ;  /* 0x000000010400788c */ /* 0x000fe2000bf05270 */
[----:B0-----:R-:W0:Y:S08]  /*05d0*/  I2F.U32.RP R8, UR8 ;  /* 0x0000000800087d06 */ /* 0x001e300008209000 */
[----:B0-----:R-:W0:Y:S02]  /*05e0*/  MUFU.RCP R8, R8 ;  /* 0x0000000800087308 */ /* 0x001e240000001000 */
[----:B0-----:R-:W-:-:S06]  /*05f0*/  IADD3 R7, PT, PT, R8, 0xffffffe, RZ ;  /* 0x0ffffffe08077810 */ /* 0x001fcc0007ffe0ff */
[----:B------:R-:W0:Y:S02]  /*0600*/  F2I.FTZ.U32.TRUNC.NTZ R7, R7 ;  /* 0x0000000700077305 */ /* 0x000e24000021f000 */
[----:B0-----:R-:W-:-:S04]  /*0610*/  IMAD.MOV R5, RZ, RZ, -R7 ;  /* 0x000000ffff057224 */ /* 0x001fc800078e0a07 */
[----:B------:R-:W-:-:S04]  /*0620*/  IMAD R5, R5, UR8, RZ ;  /* 0x0000000805057c24 */ /* 0x000fc8000f8e02ff */
[----:B------:R-:W-:-:S06]  /*0630*/  IMAD.HI.U32 R10, R7, R5, R6 ;  /* 0x00000005070a7227 */ /* 0x000fcc00078e0006 */
[----:B------:R-:W-:-:S04]  /*0640*/  IMAD.HI.U32 R5, R10, R9, RZ ;  /* 0x000000090a057227 */ /* 0x000fc800078e00ff */
[----:B------:R-:W-:-:S04]  /*0650*/  IMAD.MOV R6, RZ, RZ, -R5 ;  /* 0x000000ffff067224 */ /* 0x000fc800078e0a05 */
[----:B------:R-:W-:Y:S01]  /*0660*/  IMAD R9, R6, UR8, R9 ;  /* 0x0000000806097c24 */ /* 0x000fe2000f8e0209 */
[----:B------:R-:W-:-:S04]  /*0670*/  LOP3.LUT R6, RZ, UR8, RZ, 0x33, !PT ;  /* 0x00000008ff067c12 */ /* 0x000fc8000f8e33ff */
[----:B------:R-:W-:-:S13]  /*0680*/  ISETP.GE.U32.AND P1, PT, R9, UR8, PT ;  /* 0x0000000809007c0c */ /* 0x000fda000bf26070 */
[----:B------:R-:W-:Y:S02]  /*0690*/  @P1 IADD3 R9, PT, PT, R9, -UR8, RZ ;  /* 0x8000000809091c10 */ /* 0x000fe4000fffe0ff */
[----:B------:R-:W-:Y:S02]  /*06a0*/  ISETP.NE.U32.AND P1, PT, RZ, UR8, PT ;  /* 0x00000008ff007c0c */ /* 0x000fe4000bf25070 */
[----:B------:R-:W-:-:S13]  /*06b0*/  ISETP.GE.U32.AND P2, PT, R9, UR8, PT ;  /* 0x0000000809007c0c */ /* 0x000fda000bf46070 */
[----:B------:R-:W-:-:S05]  /*06c0*/  @P2 VIADD R9, R9, -UR8 ;  /* 0x8000000809092c36 */ /* 0x000fca0008000000 */
[----:B------:R-:W-:Y:S01]  /*06d0*/  SEL R9, R6, R9, !P1 ;  /* 0x0000000906097207 */ /* 0x000fe20004800000 */
[----:B------:R-:W-:Y:S06]  /*06e0*/  BRA.U !UP0, `(.L_x_4) ;  /* 0x0000000108507547 */ /* 0x000fec000b800000 */
[----:B------:R-:W-:Y:S01]  /*06f0*/  IMAD R9, R4, R9, RZ ;  /* 0x0000000904097224 */ /* 0x000fe200078e02ff */
[----:B------:R-:W-:-:S03]  /*0700*/  UISETP.NE.AND UP0, UPT, UR4, 0x2, UPT ;  /* 0x000000020400788c */ /* 0x000fc6000bf05270 */
[----:B------:R-:W-:-:S05]  /*0710*/  IMAD.HI.U32 R5, R10, R9, RZ ;  /* 0x000000090a057227 */ /* 0x000fca00078e00ff */
[----:B------:R-:W-:-:S05]  /*0720*/  IADD3 R8, PT, PT, -R5, RZ, RZ ;  /* 0x000000ff05087210 */ /* 0x000fca0007ffe1ff */
[----:B------:R-:W-:-:S05]  /*0730*/  IMAD R9, R8, UR8, R9 ;  /* 0x0000000808097c24 */ /* 0x000fca000f8e0209 */
[----:B------:R-:W-:-:S13]  /*0740*/  ISETP.GE.U32.AND P2, PT, R9, UR8, PT ;  /* 0x0000000809007c0c */ /* 0x000fda000bf46070 */
[----:B------:R-:W-:-:S05]  /*0750*/  @P2 VIADD R9, R9, -UR8 ;  /* 0x8000000809092c36 */ /* 0x000fca0008000000 */
[----:B------:R-:W-:-:S13]  /*0760*/  ISETP.GE.U32.AND P2, PT, R9, UR8, PT ;  /* 0x0000000809007c0c */ /* 0x000fda000bf46070 */
[----:B------:R-:W-:-:S04]  /*0770*/  @P2 IADD3 R9, PT, PT, R9, -UR8, RZ ;  /* 0x8000000809092c10 */ /* 0x000fc8000fffe0ff */
[----:B------:R-:W-:Y:S01]  /*0780*/  SEL R9, R6, R9, !P1 ;  /* 0x0000000906097207 */ /* 0x000fe20004800000 */
[----:B------:R-:W-:Y:S06]  /*0790*/  BRA.U !UP0, `(.L_x_4) ;  /* 0x0000000108247547 */ /* 0x000fec000b800000 */
[----:B------:R-:W-:-:S04]  /*07a0*/  IMAD R9, R4, R9, RZ ;  /* 0x0000000904097224 */ /* 0x000fc800078e02ff */
[----:B------:R-:W-:-:S04]  /*07b0*/  IMAD.HI.U32 R10, R10, R9, RZ ;  /* 0x000000090a0a7227 */ /* 0x000fc800078e00ff */
[----:B------:R-:W-:-:S04]  /*07c0*/  IMAD.MOV R10, RZ, RZ, -R10 ;  /* 0x000000ffff0a7224 */ /* 0x000fc800078e0a0a */
[----:B------:R-:W-:-:S05]  /*07d0*/  IMAD R9, R10, UR8, R9 ;  /* 0x000000080a097c24 */ /* 0x000fca000f8e0209 */
[----:B------:R-:W-:-:S13]  /*07e0*/  ISETP.GE.U32.AND P2, PT, R9, UR8, PT ;  /* 0x0000000809007c0c */ /* 0x000fda000bf46070 */
[----:B------:R-:W-:-:S04]  /*07f0*/  @P2 IADD3 R9, PT, PT, R9, -UR8, RZ ;  /* 0x8000000809092c10 */ /* 0x000fc8000fffe0ff */
[----:B------:R-:W-:-:S13]  /*0800*/  ISETP.GE.U32.AND P2, PT, R9, UR8, PT ;  /* 0x0000000809007c0c */ /* 0x000fda000bf46070 */
[----:B------:R-:W-:-:S05]  /*0810*/  @P2 VIADD R9, R9, -UR8 ;  /* 0x8000000809092c36 */ /* 0x000fca0008000000 */
[----:B------:R-:W-:-:S07]  /*0820*/  SEL R9, R6, R9, !P1 ;  /* 0x0000000906097207 */ /* 0x000fce0004800000 */
.L_x_4:
[----:B-----5:R-:W0:Y:S02]  /*0830*/  LDC.64 R4, c[0x0][0x398] ;  /* 0x0000e600ff047b82 */ /* 0x020e240000000a00 */
[----:B0-----:R-:W-:-:S05]  /*0840*/  IMAD.WIDE.U32 R4, R2, 0x4, R4 ;  /* 0x0000000402047825 */ /* 0x001fca00078e0004 */
[----:B------:R0:W-:Y:S01]  /*0850*/  STG.E desc[UR6][R4.64], R9 ;  /* 0x0000000904007986 */ /* 0x0001e2000c101906 */
[----:B------:R-:W-:Y:S05]  /*0860*/  @!P0 BRA `(.L_x_5) ;  /* 0xfffffff800488947 */ /* 0x000fea000383ffff */
[----:B------:R-:W-:Y:S05]  /*0870*/  EXIT ;  /* 0x000000000000794d */ /* 0x000fea0003800000 */
.L_x_6:
[----:B------:R-:W-:-:S00]  /*0880*/  BRA `(.L_x_6) ;  /* 0xfffffffc00fc7947 */ /* 0x000fc0000383ffff */
[----:B------:R-:W-:-:S00]  /*0890*/  NOP ;  /* 0x0000000000007918 */ /* 0x000fc00000000000 */
        /* <DEDUP_REMOVED lines=14> */
.L_x_7:


//--------------------- .nv.shared.reserved.0     --------------------------
	.section	.nv.shared.reserved.0,"aw",@nobits
	.weak		__nv_reservedSMEM_offset_0_alias
	.size		__nv_reservedSMEM_offset_0_alias, 0, 64
	.other		__nv_reservedSMEM_offset_0_alias,@"STO_CUDA_RESERVED_SHARED STV_DEFAULT"
__nv_reservedSMEM_offset_0_alias:
	.zero		0
	.zero		64


//--------------------- .nv.constant0._Z6powersjjjPjS_ --------------------------
	.section	.nv.constant0._Z6powersjjjPjS_,"a",@progbits
	.sectionflags	@""
	.align	4
.nv.constant0._Z6powersjjjPjS_:
	.zero		928


//--------------------- SYMBOLS --------------------------

	.type		.nv.reservedSmem.offset0,@object
	.size		.nv.reservedSmem.offset0,0x4
